//
// Generated by NVIDIA NVVM Compiler
//
// Compiler Build ID: CL-36424714
// Cuda compilation tools, release 13.0, V13.0.88
// Based on NVVM 20.0.0
//

.version 9.0
.target sm_100
.address_size 64

	// .globl	_Z19hello_cuda_from_gpuv
.extern .func  (.param .b32 func_retval0) vprintf
(
	.param .b64 vprintf_param_0,
	.param .b64 vprintf_param_1
)
;
.global .align 1 .b8 $str[19] = {71, 80, 85, 58, 32, 72, 101, 108, 108, 111, 44, 32, 67, 85, 68, 65, 33, 10};

.visible .entry _Z19hello_cuda_from_gpuv()
{
	.reg .b32 	%r<3>;
	.reg .b64 	%rd<3>;

	mov.u64 	%rd1, $str;
	cvta.global.u64 	%rd2, %rd1;
	{ // callseq 0, 0
	.param .b64 param0;
	st.param.b64 	[param0], %rd2;
	.param .b64 param1;
	st.param.b64 	[param1], 0;
	.param .b32 retval0;
	call.uni (retval0), 
	vprintf, 
	(
	param0, 
	param1
	);
	ld.param.b32 	%r1, [retval0];
	} // callseq 0
	ret;

}


// ===== COMPILED SASS (sm_100) =====

	.target	sm_100

	.elftype	@"ET_EXEC"


//--------------------- .note.nv.tkinfo           --------------------------
	.section	.note.nv.tkinfo,"",@"SHT_NOTE"
	.sectionflags	@"SHF_NOTE_NV_TKINFO"
	.tkinfo
        /*0018*/ 	.word	0x00000002
        /*0030*/ 	.string	""
        /*0030*/ 	.string	"ptxas"
        /*0030*/ 	.string	"Cuda compilation tools, release 13.0, V13.0.88"
        /*0030*/ 	.string	"Build cuda_13.0.r13.0/compiler.36424714_0"
        /*0030*/ 	.string	"-arch sm_100 -m 64 "



//--------------------- .note.nv.cuinfo           --------------------------
	.section	.note.nv.cuinfo,"",@"SHT_NOTE"
	.sectionflags	@"SHF_NOTE_NV_CUINFO"
        /*0018*/ 	.short	0x0002
        /*001a*/ 	.short	0x0064
        /*001c*/ 	.short	0x0082
	.zero		2


//--------------------- .nv.info                  --------------------------
	.section	.nv.info,"",@"SHT_CUDA_INFO"
	.align	4


	//----- nvinfo : EIATTR_REGCOUNT
	.align		4
        /*0000*/ 	.byte	0x04, 0x2f
        /*0002*/ 	.short	(.L_2 - .L_1)
	.align		4
.L_1:
        /*0004*/ 	.word	index@(_Z19hello_cuda_from_gpuv)
        /*0008*/ 	.word	0x00000018


	//----- nvinfo : EIATTR_FRAME_SIZE
	.align		4
.L_2:
        /*000c*/ 	.byte	0x04, 0x11
        /*000e*/ 	.short	(.L_4 - .L_3)
	.align		4
.L_3:
        /*0010*/ 	.word	index@(_Z19hello_cuda_from_gpuv)
        /*0014*/ 	.word	0x00000000


	//----- nvinfo : EIATTR_MIN_STACK_SIZE
	.align		4
.L_4:
        /*0018*/ 	.byte	0x04, 0x12
        /*001a*/ 	.short	(.L_6 - .L_5)
	.align		4
.L_5:
        /*001c*/ 	.word	index@(_Z19hello_cuda_from_gpuv)
        /*0020*/ 	.word	0x00000000
.L_6:


//--------------------- .nv.compat                --------------------------
	.section	.nv.compat,"",@"SHT_CUDA_COMPAT_INFO"
	.align	4
        /*0000*/ 	.byte	0x02, 0x09, 0x00, 0x00, 0x02, 0x02, 0x01, 0x00, 0x02, 0x05, 0x05, 0x00, 0x03, 0x07, 0x01, 0x01
        /*0010*/ 	.byte	0x02, 0x03, 0x00, 0x00, 0x02, 0x06, 0x01, 0x00, 0x04, 0x0b, 0x08, 0x00, 0x09, 0x00, 0x00, 0x00
        /*0020*/ 	.byte	0x00, 0x00, 0x00, 0x00


//--------------------- .nv.info._Z19hello_cuda_from_gpuv --------------------------
	.section	.nv.info._Z19hello_cuda_from_gpuv,"",@"SHT_CUDA_INFO"
	.sectionflags	@""
	.align	4


	//----- nvinfo : EIATTR_CUDA_API_VERSION
	.align		4
        /*0000*/ 	.byte	0x04, 0x37
        /*0002*/ 	.short	(.L_8 - .L_7)
.L_7:
        /*0004*/ 	.word	0x00000082


	//----- nvinfo : EIATTR_SPARSE_MMA_MASK
	.align		4
.L_8:
        /*0008*/ 	.byte	0x03, 0x50
        /*000a*/ 	.short	0x0000


	//----- nvinfo : EIATTR_MAXREG_COUNT
	.align		4
        /*000c*/ 	.byte	0x03, 0x1b
        /*000e*/ 	.short	0x00ff


	//----- nvinfo : EIATTR_EXTERNS
	.align		4
        /*0010*/ 	.byte	0x04, 0x0f
        /*0012*/ 	.short	(.L_10 - .L_9)


	//   ....[0]....
	.align		4
.L_9:
        /*0014*/ 	.word	index@(vprintf)


	//----- nvinfo : EIATTR_MERCURY_ISA_VERSION
	.align		4
.L_10:
        /*0018*/ 	.byte	0x03, 0x5f
        /*001a*/ 	.short	0x0101


	//----- nvinfo : EIATTR_VRC_CTA_INIT_COUNT
	.align		4
        /*001c*/ 	.byte	0x02, 0x4a
	.zero		1
	.zero		1


	//----- nvinfo : EIATTR_SYSCALL_OFFSETS
	.align		4
        /*0020*/ 	.byte	0x04, 0x46
        /*0022*/ 	.short	(.L_12 - .L_11)


	//   ....[0]....
.L_11:
        /*0024*/ 	.word	0x00000080


	//----- nvinfo : EIATTR_EXIT_INSTR_OFFSETS
	.align		4
.L_12:
        /*0028*/ 	.byte	0x04, 0x1c
        /*002a*/ 	.short	(.L_14 - .L_13)


	//   ....[0]....
.L_13:
        /*002c*/ 	.word	0x00000090


	//----- nvinfo : EIATTR_SW_WAR
	.align		4
.L_14:
        /*0030*/ 	.byte	0x04, 0x36
        /*0032*/ 	.short	(.L_16 - .L_15)
.L_15:
        /*0034*/ 	.word	0x00000008
.L_16:


//--------------------- .nv.callgraph             --------------------------
	.section	.nv.callgraph,"",@"SHT_CUDA_CALLGRAPH"
	.align	4
	.sectionentsize	8
	.align		4
        /*0000*/ 	.word	0x00000000
	.align		4
        /*0004*/ 	.word	0xffffffff
	.align		4
        /*0008*/ 	.word	index@(_Z19hello_cuda_from_gpuv)
	.align		4
        /*000c*/ 	.word	index@(vprintf)
	.align		4
        /*0010*/ 	.word	0x00000000
	.align		4
        /*0014*/ 	.word	0xfffffffe
	.align		4
        /*0018*/ 	.word	0x00000000
	.align		4
        /*001c*/ 	.word	0xfffffffd
	.align		4
        /*0020*/ 	.word	0x00000000
	.align		4
        /*0024*/ 	.word	0xfffffffc


//--------------------- .nv.constant4             --------------------------
	.section	.nv.constant4,"a",@progbits
	.align	8
	.align		8
.nv.constant4:
        /*0000*/ 	.dword	vprintf
	.align		8
        /*0008*/ 	.dword	$str


//--------------------- .text._Z19hello_cuda_from_gpuv --------------------------
	.section	.text._Z19hello_cuda_from_gpuv,"ax",@progbits
	.align	128
        .global         _Z19hello_cuda_from_gpuv
        .type           _Z19hello_cuda_from_gpuv,@function
        .size           _Z19hello_cuda_from_gpuv,(.L_x_2 - _Z19hello_cuda_from_gpuv)
        .other          _Z19hello_cuda_from_gpuv,@"STO_CUDA_ENTRY STV_DEFAULT"
_Z19hello_cuda_from_gpuv:
.text._Z19hello_cuda_from_gpuv:
[----:B------:R-:W0:Y:S01]  /*0000*/  LDC R1, c[0x0][0x37c] ;  /* 0x0000df00ff017b82 */ /* 0x000e220000000800 */
[----:B------:R-:W-:Y:S01]  /*0010*/  MOV R0, 0x0 ;  /* 0x0000000000007802 */ /* 0x000fe20000000f00 */
[----:B------:R-:W1:Y:S01]  /*0020*/  LDCU.64 UR4, c[0x4][0x8] ;  /* 0x01000100ff0477ac */ /* 0x000e620008000a00 */
[----:B------:R-:W-:-:S05]  /*0030*/  CS2R R6, SRZ ;  /* 0x0000000000067805 */ /* 0x000fca000001ff00 */
[----:B------:R2:W3:Y:S01]  /*0040*/  LDC.64 R2, c[0x4][R0] ;  /* 0x0100000000027b82 */ /* 0x0004e20000000a00 */
[----:B-1----:R-:W-:Y:S02]  /*0050*/  IMAD.U32 R4, RZ, RZ, UR4 ;  /* 0x00000004ff047e24 */ /* 0x002fe4000f8e00ff */
[----:B--2---:R-:W-:-:S07]  /*0060*/  IMAD.U32 R5, RZ, RZ, UR5 ;  /* 0x00000005ff057e24 */ /* 0x004fce000f8e00ff */
[----:B------:R-:W-:-:S07]  /*0070*/  LEPC R20, `(.L_x_0) ;  /* 0x000000001014794e */ /* 0x000fce0000000000 */
[----:B0--3--:R-:W-:Y:S05]  /*0080*/  CALL.ABS.NOINC R2 ;  /* 0x0000000002007343 */ /* 0x009fea0003c00000 */
.L_x_0:
[----:B------:R-:W-:Y:S05]  /*0090*/  EXIT ;  /* 0x000000000000794d */ /* 0x000fea0003800000 */
.L_x_1:
[----:B------:R-:W-:-:S00]  /*00a0*/  BRA `(.L_x_1) ;  /* 0xfffffffc00fc7947 */ /* 0x000fc0000383ffff */
[----:B------:R-:W-:-:S00]  /*00b0*/  NOP ;  /* 0x0000000000007918 */ /* 0x000fc00000000000 */
        /* <DEDUP_REMOVED lines=12> */
.L_x_2:


//--------------------- .nv.global.init           --------------------------
	.section	.nv.global.init,"aw",@progbits
.nv.global.init:
	.type		$str,@object
	.size		$str,(.L_0 - $str)
$str:
        /*0000*/ 	.byte	0x47, 0x50, 0x55, 0x3a, 0x20, 0x48, 0x65, 0x6c, 0x6c, 0x6f, 0x2c, 0x20, 0x43, 0x55, 0x44, 0x41
        /*0010*/ 	.byte	0x21, 0x0a, 0x00
.L_0:


//--------------------- .nv.shared.reserved.0     --------------------------
	.section	.nv.shared.reserved.0,"aw",@nobits
	.weak		__nv_reservedSMEM_offset_0_alias
	.size		__nv_reservedSMEM_offset_0_alias, 0, 64
	.other		__nv_reservedSMEM_offset_0_alias,@"STO_CUDA_RESERVED_SHARED STV_DEFAULT"
__nv_reservedSMEM_offset_0_alias:
	.zero		0
	.zero		64


//--------------------- .nv.constant0._Z19hello_cuda_from_gpuv --------------------------
	.section	.nv.constant0._Z19hello_cuda_from_gpuv,"a",@progbits
	.sectionflags	@""
	.align	4
.nv.constant0._Z19hello_cuda_from_gpuv:
	.zero		896


//--------------------- SYMBOLS --------------------------

	.type		.nv.reservedSmem.offset0,@object
	.size		.nv.reservedSmem.offset0,0x4
	.type		vprintf,@function
